//
// Generated by NVIDIA NVVM Compiler
//
// Compiler Build ID: CL-36424714
// Cuda compilation tools, release 13.0, V13.0.88
// Based on NVVM 20.0.0
//

.version 9.0
.target sm_100
.address_size 64

	// .globl	_Z10MonteCarloyPy

.visible .entry _Z10MonteCarloyPy(
	.param .u64 _Z10MonteCarloyPy_param_0,
	.param .u64 .ptr .align 1 _Z10MonteCarloyPy_param_1
)
{
	.reg .pred 	%p<18>;
	.reg .b32 	%r<8>;
	.reg .b64 	%rd<86>;

	ld.param.u64 	%rd41, [_Z10MonteCarloyPy_param_0];
	ld.param.u64 	%rd42, [_Z10MonteCarloyPy_param_1];
	cvta.to.global.u64 	%rd1, %rd42;
	mov.u32 	%r1, %tid.x;
	cvt.u64.u32 	%rd69, %r1;
	ld.global.u64 	%rd3, [%rd1];
	setp.ne.s64 	%p1, %rd41, 0;
	@%p1 bra 	$L__BB0_5;
	setp.ne.s64 	%p14, %rd3, 1;
	mov.u64 	%rd70, %rd69;
	@%p14 bra 	$L__BB0_2;
	bra.uni 	$L__BB0_20;
$L__BB0_2:
	mov.b64 	%rd85, 1;
	mov.u64 	%rd72, %rd69;
$L__BB0_3:
	setp.ne.s64 	%p15, %rd3, 0;
	@%p15 bra 	$L__BB0_21;
	mad.lo.s64 	%rd57, %rd72, %rd72, %rd72;
	mad.lo.s64 	%rd58, %rd69, %rd69, %rd69;
	add.s64 	%rd59, %rd58, 1;
	mad.lo.s64 	%rd60, %rd58, %rd58, %rd58;
	add.s64 	%rd61, %rd60, %rd59;
	add.s64 	%rd62, %rd61, %rd59;
	sub.s64 	%rd85, %rd57, %rd62;
	add.s64 	%rd69, %rd62, 1;
	add.s64 	%rd72, %rd57, 1;
	setp.lt.u64 	%p16, %rd85, 2;
	@%p16 bra 	$L__BB0_3;
	bra.uni 	$L__BB0_21;
$L__BB0_5:
	setp.ne.s64 	%p2, %rd3, 1;
	mov.u64 	%rd75, %rd69;
	@%p2 bra 	$L__BB0_6;
	bra.uni 	$L__BB0_7;
$L__BB0_6:
	mov.b64 	%rd85, 1;
	mov.u64 	%rd80, %rd69;
	bra.uni 	$L__BB0_14;
$L__BB0_7:
	mad.lo.s64 	%rd17, %rd75, %rd75, %rd75;
	mad.lo.s64 	%rd50, %rd69, %rd69, %rd69;
	add.s64 	%rd51, %rd50, 1;
	mad.lo.s64 	%rd52, %rd50, %rd50, %rd50;
	add.s64 	%rd53, %rd52, %rd51;
	add.s64 	%rd18, %rd53, %rd51;
	sub.s64 	%rd77, %rd17, %rd18;
	mov.u64 	%rd76, %rd41;
$L__BB0_8:
	mov.u64 	%rd85, %rd76;
	or.b64  	%rd54, %rd77, %rd85;
	and.b64  	%rd55, %rd54, -4294967296;
	setp.ne.s64 	%p9, %rd55, 0;
	@%p9 bra 	$L__BB0_10;
	cvt.u32.u64 	%r5, %rd85;
	cvt.u32.u64 	%r6, %rd77;
	rem.u32 	%r7, %r6, %r5;
	cvt.u64.u32 	%rd76, %r7;
	bra.uni 	$L__BB0_11;
$L__BB0_10:
	rem.u64 	%rd76, %rd77, %rd85;
$L__BB0_11:
	setp.ne.s64 	%p10, %rd76, 0;
	mov.u64 	%rd77, %rd85;
	@%p10 bra 	$L__BB0_8;
	setp.eq.s64 	%p11, %rd85, 1;
	setp.eq.s64 	%p12, %rd85, %rd41;
	or.pred  	%p13, %p11, %p12;
	add.s64 	%rd69, %rd18, 1;
	add.s64 	%rd75, %rd17, 1;
	@%p13 bra 	$L__BB0_7;
	bra.uni 	$L__BB0_21;
$L__BB0_13:
	setp.ne.s64 	%p6, %rd85, 1;
	setp.ne.s64 	%p7, %rd85, %rd41;
	add.s64 	%rd69, %rd33, 1;
	add.s64 	%rd80, %rd32, 1;
	and.pred  	%p8, %p6, %p7;
	@%p8 bra 	$L__BB0_21;
$L__BB0_14:
	setp.ne.s64 	%p3, %rd3, %rd41;
	@%p3 bra 	$L__BB0_21;
	mad.lo.s64 	%rd32, %rd80, %rd80, %rd80;
	mad.lo.s64 	%rd44, %rd69, %rd69, %rd69;
	add.s64 	%rd45, %rd44, 1;
	mad.lo.s64 	%rd46, %rd44, %rd44, %rd44;
	add.s64 	%rd47, %rd46, %rd45;
	add.s64 	%rd33, %rd47, %rd45;
	sub.s64 	%rd83, %rd32, %rd33;
	mov.u64 	%rd82, %rd41;
$L__BB0_16:
	mov.u64 	%rd85, %rd82;
	or.b64  	%rd48, %rd83, %rd85;
	and.b64  	%rd49, %rd48, -4294967296;
	setp.ne.s64 	%p4, %rd49, 0;
	@%p4 bra 	$L__BB0_18;
	cvt.u32.u64 	%r2, %rd85;
	cvt.u32.u64 	%r3, %rd83;
	rem.u32 	%r4, %r3, %r2;
	cvt.u64.u32 	%rd82, %r4;
	bra.uni 	$L__BB0_19;
$L__BB0_18:
	rem.u64 	%rd82, %rd83, %rd85;
$L__BB0_19:
	setp.eq.s64 	%p5, %rd82, 0;
	mov.u64 	%rd83, %rd85;
	@%p5 bra 	$L__BB0_13;
	bra.uni 	$L__BB0_16;
$L__BB0_20:
	mad.lo.s64 	%rd63, %rd70, %rd70, %rd70;
	mad.lo.s64 	%rd64, %rd69, %rd69, %rd69;
	add.s64 	%rd65, %rd64, 1;
	mad.lo.s64 	%rd66, %rd64, %rd64, %rd64;
	add.s64 	%rd67, %rd66, %rd65;
	add.s64 	%rd68, %rd67, %rd65;
	sub.s64 	%rd85, %rd63, %rd68;
	add.s64 	%rd69, %rd68, 1;
	add.s64 	%rd70, %rd63, 1;
	setp.lt.u64 	%p17, %rd85, 2;
	@%p17 bra 	$L__BB0_20;
$L__BB0_21:
	st.global.u64 	[%rd1], %rd85;
	ret;

}


// ===== COMPILED SASS (sm_100) =====

	.target	sm_100

	.elftype	@"ET_EXEC"


//--------------------- .note.nv.tkinfo           --------------------------
	.section	.note.nv.tkinfo,"",@"SHT_NOTE"
	.sectionflags	@"SHF_NOTE_NV_TKINFO"
	.tkinfo
        /*0018*/ 	.word	0x00000002
        /*0030*/ 	.string	""
        /*0030*/ 	.string	"ptxas"
        /*0030*/ 	.string	"Cuda compilation tools, release 13.0, V13.0.88"
        /*0030*/ 	.string	"Build cuda_13.0.r13.0/compiler.36424714_0"
        /*0030*/ 	.string	"-arch sm_100 -m 64 "



//--------------------- .note.nv.cuinfo           --------------------------
	.section	.note.nv.cuinfo,"",@"SHT_NOTE"
	.sectionflags	@"SHF_NOTE_NV_CUINFO"
        /*0018*/ 	.short	0x0002
        /*001a*/ 	.short	0x0064
        /*001c*/ 	.short	0x0082
	.zero		2


//--------------------- .nv.info                  --------------------------
	.section	.nv.info,"",@"SHT_CUDA_INFO"
	.align	4


	//----- nvinfo : EIATTR_REGCOUNT
	.align		4
        /*0000*/ 	.byte	0x04, 0x2f
        /*0002*/ 	.short	(.L_1 - .L_0)
	.align		4
.L_0:
        /*0004*/ 	.word	index@(_Z10MonteCarloyPy)
        /*0008*/ 	.word	0x0000001c


	//----- nvinfo : EIATTR_FRAME_SIZE
	.align		4
.L_1:
        /*000c*/ 	.byte	0x04, 0x11
        /*000e*/ 	.short	(.L_3 - .L_2)
	.align		4
.L_2:
        /*0010*/ 	.word	index@($__internal_0_$__cuda_sm20_rem_u64)
        /*0014*/ 	.word	0x00000000


	//----- nvinfo : EIATTR_FRAME_SIZE
	.align		4
.L_3:
        /*0018*/ 	.byte	0x04, 0x11
        /*001a*/ 	.short	(.L_5 - .L_4)
	.align		4
.L_4:
        /*001c*/ 	.word	index@(_Z10MonteCarloyPy)
        /*0020*/ 	.word	0x00000000


	//----- nvinfo : EIATTR_MIN_STACK_SIZE
	.align		4
.L_5:
        /*0024*/ 	.byte	0x04, 0x12
        /*0026*/ 	.short	(.L_7 - .L_6)
	.align		4
.L_6:
        /*0028*/ 	.word	index@(_Z10MonteCarloyPy)
        /*002c*/ 	.word	0x00000000
.L_7:


//--------------------- .nv.compat                --------------------------
	.section	.nv.compat,"",@"SHT_CUDA_COMPAT_INFO"
	.align	4
        /*0000*/ 	.byte	0x02, 0x09, 0x00, 0x00, 0x02, 0x02, 0x01, 0x00, 0x02, 0x05, 0x05, 0x00, 0x03, 0x07, 0x01, 0x01
        /*0010*/ 	.byte	0x02, 0x03, 0x00, 0x00, 0x02, 0x06, 0x01, 0x00, 0x04, 0x0b, 0x08, 0x00, 0x09, 0x00, 0x00, 0x00
        /*0020*/ 	.byte	0x00, 0x00, 0x00, 0x00


//--------------------- .nv.info._Z10MonteCarloyPy --------------------------
	.section	.nv.info._Z10MonteCarloyPy,"",@"SHT_CUDA_INFO"
	.sectionflags	@""
	.align	4


	//----- nvinfo : EIATTR_CUDA_API_VERSION
	.align		4
        /*0000*/ 	.byte	0x04, 0x37
        /*0002*/ 	.short	(.L_9 - .L_8)
.L_8:
        /*0004*/ 	.word	0x00000082


	//----- nvinfo : EIATTR_KPARAM_INFO
	.align		4
.L_9:
        /*0008*/ 	.byte	0x04, 0x17
        /*000a*/ 	.short	(.L_11 - .L_10)
.L_10:
        /*000c*/ 	.word	0x00000000
        /*0010*/ 	.short	0x0001
        /*0012*/ 	.short	0x0008
        /*0014*/ 	.byte	0x00, 0xf5, 0x21, 0x00


	//----- nvinfo : EIATTR_KPARAM_INFO
	.align		4
.L_11:
        /*0018*/ 	.byte	0x04, 0x17
        /*001a*/ 	.short	(.L_13 - .L_12)
.L_12:
        /*001c*/ 	.word	0x00000000
        /*0020*/ 	.short	0x0000
        /*0022*/ 	.short	0x0000
        /*0024*/ 	.byte	0x00, 0xf0, 0x21, 0x00


	//----- nvinfo : EIATTR_SPARSE_MMA_MASK
	.align		4
.L_13:
        /*0028*/ 	.byte	0x03, 0x50
        /*002a*/ 	.short	0x0000


	//----- nvinfo : EIATTR_MAXREG_COUNT
	.align		4
        /*002c*/ 	.byte	0x03, 0x1b
        /*002e*/ 	.short	0x00ff


	//----- nvinfo : EIATTR_MERCURY_ISA_VERSION
	.align		4
        /*0030*/ 	.byte	0x03, 0x5f
        /*0032*/ 	.short	0x0101


	//----- nvinfo : EIATTR_VRC_CTA_INIT_COUNT
	.align		4
        /*0034*/ 	.byte	0x02, 0x4a
	.zero		1
	.zero		1


	//----- nvinfo : EIATTR_EXIT_INSTR_OFFSETS
	.align		4
        /*0038*/ 	.byte	0x04, 0x1c
        /*003a*/ 	.short	(.L_15 - .L_14)


	//   ....[0]....
.L_14:
        /*003c*/ 	.word	0x00000fb0


	//----- nvinfo : EIATTR_CRS_STACK_SIZE
	.align		4
.L_15:
        /*0040*/ 	.byte	0x04, 0x1e
        /*0042*/ 	.short	(.L_17 - .L_16)
.L_16:
        /*0044*/ 	.word	0x00000000


	//----- nvinfo : EIATTR_CBANK_PARAM_SIZE
	.align		4
.L_17:
        /*0048*/ 	.byte	0x03, 0x19
        /*004a*/ 	.short	0x0010


	//----- nvinfo : EIATTR_PARAM_CBANK
	.align		4
        /*004c*/ 	.byte	0x04, 0x0a
        /*004e*/ 	.short	(.L_19 - .L_18)
	.align		4
.L_18:
        /*0050*/ 	.word	index@(.nv.constant0._Z10MonteCarloyPy)
        /*0054*/ 	.short	0x0380
        /*0056*/ 	.short	0x0010


	//----- nvinfo : EIATTR_SW_WAR
	.align		4
.L_19:
        /*0058*/ 	.byte	0x04, 0x36
        /*005a*/ 	.short	(.L_21 - .L_20)
.L_20:
        /*005c*/ 	.word	0x00000008
.L_21:


//--------------------- .nv.callgraph             --------------------------
	.section	.nv.callgraph,"",@"SHT_CUDA_CALLGRAPH"
	.align	4
	.sectionentsize	8
	.align		4
        /*0000*/ 	.word	0x00000000
	.align		4
        /*0004*/ 	.word	0xffffffff
	.align		4
        /*0008*/ 	.word	0x00000000
	.align		4
        /*000c*/ 	.word	0xfffffffe
	.align		4
        /*0010*/ 	.word	0x00000000
	.align		4
        /*0014*/ 	.word	0xfffffffd
	.align		4
        /*0018*/ 	.word	0x00000000
	.align		4
        /*001c*/ 	.word	0xfffffffc


//--------------------- .text._Z10MonteCarloyPy   --------------------------
	.section	.text._Z10MonteCarloyPy,"ax",@progbits
	.align	128
        .global         _Z10MonteCarloyPy
        .type           _Z10MonteCarloyPy,@function
        .size           _Z10MonteCarloyPy,(.L_x_24 - _Z10MonteCarloyPy)
        .other          _Z10MonteCarloyPy,@"STO_CUDA_ENTRY STV_DEFAULT"
_Z10MonteCarloyPy:
.text._Z10MonteCarloyPy:
[----:B------:R-:W-:Y:S08]  /*0000*/  LDC R1, c[0x0][0x37c] ;  /* 0x0000df00ff017b82 */ /* 0x000ff00000000800 */
[----:B------:R-:W0:Y:S01]  /*0010*/  LDC.64 R10, c[0x0][0x388] ;  /* 0x0000e200ff0a7b82 */ /* 0x000e220000000a00 */
[----:B------:R-:W0:Y:S01]  /*0020*/  LDCU.64 UR4, c[0x0][0x358] ;  /* 0x00006b00ff0477ac */ /* 0x000e220008000a00 */
[----:B------:R-:W1:Y:S01]  /*0030*/  LDCU.64 UR6, c[0x0][0x380] ;  /* 0x00007000ff0677ac */ /* 0x000e620008000a00 */
[----:B0-----:R-:W5:Y:S01]  /*0040*/  LDG.E.64 R10, desc[UR4][R10.64] ;  /* 0x000000040a0a7981 */ /* 0x001f62000c1e1b00 */
[----:B-1----:R-:W-:Y:S01]  /*0050*/  UISETP.NE.U32.AND UP0, UPT, UR6, URZ, UPT ;  /* 0x000000ff0600728c */ /* 0x002fe2000bf05070 */
[----:B------:R-:W-:Y:S01]  /*0060*/  BSSY.RECONVERGENT B0, `(.L_x_0) ;  /* 0x00000f2000007945 */ /* 0x000fe20003800200 */
[----:B------:R-:W-:Y:S01]  /*0070*/  IMAD.MOV.U32 R7, RZ, RZ, RZ ;  /* 0x000000ffff077224 */ /* 0x000fe200078e00ff */
[----:B------:R-:W0:Y:S01]  /*0080*/  S2R R6, SR_TID.X ;  /* 0x0000000000067919 */ /* 0x000e220000002100 */
[----:B------:R-:W-:-:S09]  /*0090*/  UISETP.NE.AND.EX UP0, UPT, UR7, URZ, UPT, UP0 ;  /* 0x000000ff0700728c */ /* 0x000fd2000bf05300 */
[----:B------:R-:W-:Y:S05]  /*00a0*/  BRA.U UP0, `(.L_x_1) ;  /* 0x0000000500287547 */ /* 0x000fea000b800000 */
[----:B-----5:R-:W-:-:S04]  /*00b0*/  ISETP.NE.U32.AND P0, PT, R10, 0x1, PT ;  /* 0x000000010a00780c */ /* 0x020fc80003f05070 */
[----:B------:R-:W-:-:S13]  /*00c0*/  ISETP.NE.AND.EX P0, PT, R11, RZ, PT, P0 ;  /* 0x000000ff0b00720c */ /* 0x000fda0003f05300 */
[----:B------:R-:W-:Y:S05]  /*00d0*/  @P0 BRA `(.L_x_2) ;  /* 0x0000000000840947 */ /* 0x000fea0003800000 */
[----:B------:R-:W-:Y:S01]  /*00e0*/  BSSY.RECONVERGENT B1, `(.L_x_3) ;  /* 0x000001f000017945 */ /* 0x000fe20003800200 */
[----:B0-----:R-:W-:Y:S01]  /*00f0*/  IMAD.MOV.U32 R11, RZ, RZ, R6 ;  /* 0x000000ffff0b7224 */ /* 0x001fe200078e0006 */
[----:B------:R-:W-:-:S07]  /*0100*/  MOV R8, R7 ;  /* 0x0000000700087202 */ /* 0x000fce0000000f00 */
.L_x_4:
[-C--:B------:R-:W-:Y:S02]  /*0110*/  IMAD R0, R7, R6.reuse, RZ ;  /* 0x0000000607007224 */ /* 0x080fe400078e02ff */
[----:B------:R-:W-:-:S04]  /*0120*/  IMAD.WIDE.U32 R2, R6, R6, R6 ;  /* 0x0000000606027225 */ /* 0x000fc800078e0006 */
[----:B------:R-:W-:Y:S01]  /*0130*/  IMAD R5, R6, R7, R0 ;  /* 0x0000000706057224 */ /* 0x000fe200078e0200 */
[----:B------:R-:W-:Y:S01]  /*0140*/  IADD3 R9, P0, PT, R2, 0x1, RZ ;  /* 0x0000000102097810 */ /* 0x000fe20007f1e0ff */
[----:B------:R-:W-:Y:S02]  /*0150*/  IMAD.MOV.U32 R6, RZ, RZ, R2 ;  /* 0x000000ffff067224 */ /* 0x000fe400078e0002 */
[----:B------:R-:W-:Y:S02]  /*0160*/  IMAD.IADD R7, R3, 0x1, R5 ;  /* 0x0000000103077824 */ /* 0x000fe400078e0205 */
[----:B------:R-:W-:Y:S02]  /*0170*/  IMAD R0, R8, R11, RZ ;  /* 0x0000000b08007224 */ /* 0x000fe400078e02ff */
[-C--:B------:R-:W-:Y:S02]  /*0180*/  IMAD R3, R7, R2.reuse, RZ ;  /* 0x0000000207037224 */ /* 0x080fe400078e02ff */
[----:B------:R-:W-:-:S04]  /*0190*/  IMAD.WIDE.U32 R4, R2, R2, R6 ;  /* 0x0000000202047225 */ /* 0x000fc800078e0006 */
[----:B------:R-:W-:Y:S01]  /*01a0*/  IMAD R15, R7, R2, R3 ;  /* 0x00000002070f7224 */ /* 0x000fe200078e0203 */
[----:B------:R-:W-:Y:S01]  /*01b0*/  MOV R2, R11 ;  /* 0x0000000b00027202 */ /* 0x000fe20000000f00 */
[----:B------:R-:W-:Y:S01]  /*01c0*/  IMAD.MOV.U32 R3, RZ, RZ, R8 ;  /* 0x000000ffff037224 */ /* 0x000fe200078e0008 */
[----:B------:R-:W-:Y:S01]  /*01d0*/  IADD3 R9, P1, P2, R9, R4, R9 ;  /* 0x0000000409097210 */ /* 0x000fe20007a3e009 */
[C---:B------:R-:W-:Y:S01]  /*01e0*/  IMAD R13, R11.reuse, R8, R0 ;  /* 0x000000080b0d7224 */ /* 0x040fe200078e0200 */
[----:B------:R-:W-:Y:S01]  /*01f0*/  IADD3.X R7, PT, PT, RZ, R7, RZ, P0, !PT ;  /* 0x00000007ff077210 */ /* 0x000fe200007fe4ff */
[----:B------:R-:W-:-:S04]  /*0200*/  IMAD.WIDE.U32 R2, R11, R11, R2 ;  /* 0x0000000b0b027225 */ /* 0x000fc800078e0002 */
[----:B------:R-:W-:Y:S01]  /*0210*/  IMAD.IADD R0, R5, 0x1, R15 ;  /* 0x0000000105007824 */ /* 0x000fe200078e020f */
[----:B------:R-:W-:Y:S01]  /*0220*/  IADD3 R4, P3, PT, -R9, R2, RZ ;  /* 0x0000000209047210 */ /* 0x000fe20007f7e1ff */
[----:B------:R-:W-:-:S03]  /*0230*/  IMAD.IADD R8, R3, 0x1, R13 ;  /* 0x0000000103087824 */ /* 0x000fc600078e020d */
[----:B------:R-:W-:Y:S02]  /*0240*/  IADD3.X R7, PT, PT, R7, R0, R7, P1, P2 ;  /* 0x0000000007077210 */ /* 0x000fe40000fe4407 */
[----:B------:R-:W-:Y:S02]  /*0250*/  ISETP.GE.U32.AND P0, PT, R4, 0x2, PT ;  /* 0x000000020400780c */ /* 0x000fe40003f06070 */
[----:B------:R-:W-:Y:S01]  /*0260*/  IADD3 R6, P1, PT, R9, 0x1, RZ ;  /* 0x0000000109067810 */ /* 0x000fe20007f3e0ff */
[----:B------:R-:W-:Y:S01]  /*0270*/  IMAD.X R5, R8, 0x1, ~R7, P3 ;  /* 0x0000000108057824 */ /* 0x000fe200018e0e07 */
[----:B------:R-:W-:-:S03]  /*0280*/  IADD3 R11, P2, PT, R2, 0x1, RZ ;  /* 0x00000001020b7810 */ /* 0x000fc60007f5e0ff */
[----:B------:R-:W-:Y:S01]  /*0290*/  IMAD.X R7, RZ, RZ, R7, P1 ;  /* 0x000000ffff077224 */ /* 0x000fe200008e0607 */
[----:B------:R-:W-:Y:S02]  /*02a0*/  ISETP.GE.U32.AND.EX P0, PT, R5, RZ, PT, P0 ;  /* 0x000000ff0500720c */ /* 0x000fe40003f06100 */
[----:B------:R-:W-:-:S11]  /*02b0*/  IADD3.X R8, PT, PT, RZ, R8, RZ, P2, !PT ;  /* 0x00000008ff087210 */ /* 0x000fd600017fe4ff */
[----:B------:R-:W-:Y:S05]  /*02c0*/  @!P0 BRA `(.L_x_4) ;  /* 0xfffffffc00908947 */ /* 0x000fea000383ffff */
[----:B------:R-:W-:Y:S05]  /*02d0*/  BSYNC.RECONVERGENT B1 ;  /* 0x0000000000017941 */ /* 0x000fea0003800200 */
.L_x_3:
[----:B------:R-:W-:Y:S05]  /*02e0*/  BRA `(.L_x_5) ;  /* 0x0000000c00247947 */ /* 0x000fea0003800000 */
.L_x_2:
[----:B------:R-:W-:Y:S01]  /*02f0*/  ISETP.NE.U32.AND P0, PT, R10, RZ, PT ;  /* 0x000000ff0a00720c */ /* 0x000fe20003f05070 */
[----:B------:R-:W-:Y:S01]  /*0300*/  HFMA2 R5, -RZ, RZ, 0, 0 ;  /* 0x00000000ff057431 */ /* 0x000fe200000001ff */
[----:B------:R-:W-:Y:S01]  /*0310*/  BSSY.RECONVERGENT B1, `(.L_x_6) ;  /* 0x0000022000017945 */ /* 0x000fe20003800200 */
[----:B------:R-:W-:Y:S01]  /*0320*/  IMAD.MOV.U32 R4, RZ, RZ, 0x1 ;  /* 0x00000001ff047424 */ /* 0x000fe200078e00ff */
[----:B------:R-:W-:Y:S01]  /*0330*/  ISETP.NE.AND.EX P0, PT, R11, RZ, PT, P0 ;  /* 0x000000ff0b00720c */ /* 0x000fe20003f05300 */
[----:B0-----:R-:W-:Y:S02]  /*0340*/  IMAD.MOV.U32 R11, RZ, RZ, R6 ;  /* 0x000000ffff0b7224 */ /* 0x001fe400078e0006 */
[----:B------:R-:W-:-:S10]  /*0350*/  IMAD.MOV.U32 R8, RZ, RZ, R7 ;  /* 0x000000ffff087224 */ /* 0x000fd400078e0007 */
.L_x_8:
[----:B------:R-:W-:Y:S05]  /*0360*/  @P0 BRA `(.L_x_7) ;  /* 0x0000000000700947 */ /* 0x000fea0003800000 */
[-C--:B------:R-:W-:Y:S02]  /*0370*/  IMAD R0, R7, R6.reuse, RZ ;  /* 0x0000000607007224 */ /* 0x080fe400078e02ff */
[----:B------:R-:W-:-:S04]  /*0380*/  IMAD.WIDE.U32 R2, R6, R6, R6 ;  /* 0x0000000606027225 */ /* 0x000fc800078e0006 */
[----:B------:R-:W-:Y:S01]  /*0390*/  IMAD R5, R6, R7, R0 ;  /* 0x0000000706057224 */ /* 0x000fe200078e0200 */
[----:B------:R-:W-:Y:S01]  /*03a0*/  IADD3 R9, P2, PT, R2, 0x1, RZ ;  /* 0x0000000102097810 */ /* 0x000fe20007f5e0ff */
[----:B------:R-:W-:Y:S02]  /*03b0*/  IMAD.MOV.U32 R6, RZ, RZ, R2 ;  /* 0x000000ffff067224 */ /* 0x000fe400078e0002 */
[----:B------:R-:W-:Y:S01]  /*03c0*/  IMAD R0, R8, R11, RZ ;  /* 0x0000000b08007224 */ /* 0x000fe200078e02ff */
[----:B------:R-:W-:-:S03]  /*03d0*/  IADD3 R7, PT, PT, R3, R5, RZ ;  /* 0x0000000503077210 */ /* 0x000fc60007ffe0ff */
[----:B------:R-:W-:Y:S02]  /*03e0*/  IMAD R13, R11, R8, R0 ;  /* 0x000000080b0d7224 */ /* 0x000fe400078e0200 */
[-C--:B------:R-:W-:Y:S02]  /*03f0*/  IMAD R3, R7, R2.reuse, RZ ;  /* 0x0000000207037224 */ /* 0x080fe400078e02ff */
[----:B------:R-:W-:-:S04]  /*0400*/  IMAD.WIDE.U32 R4, R2, R2, R6 ;  /* 0x0000000202047225 */ /* 0x000fc800078e0006 */
[----:B------:R-:W-:Y:S01]  /*0410*/  IMAD R15, R7, R2, R3 ;  /* 0x00000002070f7224 */ /* 0x000fe200078e0203 */
[----:B------:R-:W-:Y:S01]  /*0420*/  MOV R3, R8 ;  /* 0x0000000800037202 */ /* 0x000fe20000000f00 */
[----:B------:R-:W-:Y:S01]  /*0430*/  IMAD.MOV.U32 R2, RZ, RZ, R11 ;  /* 0x000000ffff027224 */ /* 0x000fe200078e000b */
[----:B------:R-:W-:Y:S01]  /*0440*/  IADD3 R9, P1, P3, R9, R4, R9 ;  /* 0x0000000409097210 */ /* 0x000fe20007b3e009 */
[----:B------:R-:W-:Y:S02]  /*0450*/  IMAD.IADD R0, R5, 0x1, R15 ;  /* 0x0000000105007824 */ /* 0x000fe400078e020f */
[----:B------:R-:W-:-:S04]  /*0460*/  IMAD.WIDE.U32 R2, R11, R11, R2 ;  /* 0x0000000b0b027225 */ /* 0x000fc800078e0002 */
[----:B------:R-:W-:Y:S01]  /*0470*/  IMAD.X R7, RZ, RZ, R7, P2 ;  /* 0x000000ffff077224 */ /* 0x000fe200010e0607 */
[----:B------:R-:W-:Y:S02]  /*0480*/  IADD3 R8, PT, PT, R3, R13, RZ ;  /* 0x0000000d03087210 */ /* 0x000fe40007ffe0ff */
[----:B------:R-:W-:Y:S02]  /*0490*/  IADD3 R4, P2, PT, -R9, R2, RZ ;  /* 0x0000000209047210 */ /* 0x000fe40007f5e1ff */
        /* <DEDUP_REMOVED lines=9> */
.L_x_7:
[----:B------:R-:W-:Y:S05]  /*0530*/  BSYNC.RECONVERGENT B1 ;  /* 0x0000000000017941 */ /* 0x000fea0003800200 */
.L_x_6:
[----:B------:R-:W-:Y:S05]  /*0540*/  BRA `(.L_x_5) ;  /* 0x00000008008c7947 */ /* 0x000fea0003800000 */
.L_x_1:
[----:B-----5:R-:W-:-:S04]  /*0550*/  ISETP.NE.U32.AND P0, PT, R10, 0x1, PT ;  /* 0x000000010a00780c */ /* 0x020fc80003f05070 */
[----:B------:R-:W-:-:S13]  /*0560*/  ISETP.NE.AND.EX P0, PT, R11, RZ, PT, P0 ;  /* 0x000000ff0b00720c */ /* 0x000fda0003f05300 */
[----:B------:R-:W-:Y:S05]  /*0570*/  @P0 BRA `(.L_x_9) ;  /* 0x0000000400340947 */ /* 0x000fea0003800000 */
[----:B0-----:R-:W-:Y:S02]  /*0580*/  IMAD.MOV.U32 R13, RZ, RZ, R6 ;  /* 0x000000ffff0d7224 */ /* 0x001fe400078e0006 */
[----:B------:R-:W-:-:S07]  /*0590*/  IMAD.MOV.U32 R0, RZ, RZ, R7 ;  /* 0x000000ffff007224 */ /* 0x000fce00078e0007 */
.L_x_15:
[-C--:B------:R-:W-:Y:S01]  /*05a0*/  IMAD R2, R7, R6.reuse, RZ ;  /* 0x0000000607027224 */ /* 0x080fe200078e02ff */
[----:B------:R-:W0:Y:S01]  /*05b0*/  LDCU.64 UR6, c[0x0][0x380] ;  /* 0x00007000ff0677ac */ /* 0x000e220008000a00 */
[----:B------:R-:W-:Y:S02]  /*05c0*/  BSSY.RECONVERGENT B1, `(.L_x_10) ;  /* 0x000003d000017945 */ /* 0x000fe40003800200 */
[C---:B------:R-:W-:Y:S02]  /*05d0*/  IMAD R5, R6.reuse, R7, R2 ;  /* 0x0000000706057224 */ /* 0x040fe400078e0202 */
[----:B------:R-:W-:-:S04]  /*05e0*/  IMAD.WIDE.U32 R2, R6, R6, R6 ;  /* 0x0000000606027225 */ /* 0x000fc800078e0006 */
[----:B------:R-:W-:Y:S01]  /*05f0*/  IMAD.MOV.U32 R4, RZ, RZ, R2 ;  /* 0x000000ffff047224 */ /* 0x000fe200078e0002 */
[----:B------:R-:W-:Y:S01]  /*0600*/  IADD3 R5, PT, PT, R3, R5, RZ ;  /* 0x0000000503057210 */ /* 0x000fe20007ffe0ff */
[----:B------:R-:W-:Y:S01]  /*0610*/  IMAD R3, R0, R13, RZ ;  /* 0x0000000d00037224 */ /* 0x000fe200078e02ff */
[----:B------:R-:W-:-:S03]  /*0620*/  IADD3 R15, P0, PT, R2, 0x1, RZ ;  /* 0x00000001020f7810 */ /* 0x000fc60007f1e0ff */
[----:B------:R-:W-:Y:S02]  /*0630*/  IMAD R7, R5, R2, RZ ;  /* 0x0000000205077224 */ /* 0x000fe400078e02ff */
[-C--:B------:R-:W-:Y:S01]  /*0640*/  IMAD R11, R13, R0.reuse, R3 ;  /* 0x000000000d0b7224 */ /* 0x080fe200078e0203 */
[----:B------:R-:W-:Y:S01]  /*0650*/  MOV R3, R0 ;  /* 0x0000000000037202 */ /* 0x000fe20000000f00 */
[----:B------:R-:W-:-:S04]  /*0660*/  IMAD.WIDE.U32 R8, R2, R2, R4 ;  /* 0x0000000202087225 */ /* 0x000fc800078e0004 */
[----:B------:R-:W-:Y:S02]  /*0670*/  IMAD R17, R5, R2, R7 ;  /* 0x0000000205117224 */ /* 0x000fe400078e0207 */
[----:B------:R-:W-:Y:S02]  /*0680*/  IMAD.MOV.U32 R2, RZ, RZ, R13 ;  /* 0x000000ffff027224 */ /* 0x000fe400078e000d */
[----:B------:R-:W-:Y:S01]  /*0690*/  IMAD.IADD R17, R9, 0x1, R17 ;  /* 0x0000000109117824 */ /* 0x000fe200078e0211 */
[----:B------:R-:W-:Y:S01]  /*06a0*/  IADD3 R9, P1, P2, R15, R8, R15 ;  /* 0x000000080f097210 */ /* 0x000fe20007a3e00f */
[----:B------:R-:W-:-:S04]  /*06b0*/  IMAD.WIDE.U32 R6, R13, R13, R2 ;  /* 0x0000000d0d067225 */ /* 0x000fc800078e0002 */
[----:B------:R-:W-:Y:S01]  /*06c0*/  IMAD.X R4, RZ, RZ, R5, P0 ;  /* 0x000000ffff047224 */ /* 0x000fe200000e0605 */
[----:B------:R-:W-:Y:S01]  /*06d0*/  IADD3 R10, P0, PT, -R9, R6, RZ ;  /* 0x00000006090a7210 */ /* 0x000fe20007f1e1ff */
[----:B0-----:R-:W-:Y:S01]  /*06e0*/  IMAD.U32 R2, RZ, RZ, UR6 ;  /* 0x00000006ff027e24 */ /* 0x001fe2000f8e00ff */
[----:B------:R-:W-:Y:S01]  /*06f0*/  IADD3 R11, PT, PT, R7, R11, RZ ;  /* 0x0000000b070b7210 */ /* 0x000fe20007ffe0ff */
[----:B------:R-:W-:Y:S01]  /*0700*/  IMAD.U32 R3, RZ, RZ, UR7 ;  /* 0x00000007ff037e24 */ /* 0x000fe2000f8e00ff */
[----:B------:R-:W-:-:S04]  /*0710*/  IADD3.X R8, PT, PT, R4, R17, R4, P1, P2 ;  /* 0x0000001104087210 */ /* 0x000fc80000fe4404 */
[----:B------:R-:W-:-:S07]  /*0720*/  IADD3.X R13, PT, PT, ~R8, R11, RZ, P0, !PT ;  /* 0x0000000b080d7210 */ /* 0x000fce00007fe5ff */
.L_x_14:
[-C--:B------:R-:W-:Y:S01]  /*0730*/  LOP3.LUT R0, R13, R3.reuse, RZ, 0xfc, !PT ;  /* 0x000000030d007212 */ /* 0x080fe200078efcff */
[----:B------:R-:W-:Y:S01]  /*0740*/  BSSY.RECONVERGENT B2, `(.L_x_11) ;  /* 0x000001f000027945 */ /* 0x000fe20003800200 */
[----:B------:R-:W-:Y:S01]  /*0750*/  IMAD.MOV.U32 R4, RZ, RZ, R2 ;  /* 0x000000ffff047224 */ /* 0x000fe200078e0002 */
[----:B------:R-:W-:Y:S02]  /*0760*/  MOV R5, R3 ;  /* 0x0000000300057202 */ /* 0x000fe40000000f00 */
[----:B------:R-:W-:-:S13]  /*0770*/  ISETP.NE.U32.AND P0, PT, R0, RZ, PT ;  /* 0x000000ff0000720c */ /* 0x000fda0003f05070 */
[----:B------:R-:W-:Y:S05]  /*0780*/  @P0 BRA `(.L_x_12) ;  /* 0x0000000000500947 */ /* 0x000fea0003800000 */
[----:B------:R-:W0:Y:S01]  /*0790*/  I2F.U32.RP R0, R4 ;  /* 0x0000000400007306 */ /* 0x000e220000209000 */
[----:B------:R-:W-:-:S07]  /*07a0*/  ISETP.NE.U32.AND P1, PT, R4, RZ, PT ;  /* 0x000000ff0400720c */ /* 0x000fce0003f25070 */
[----:B0-----:R-:W0:Y:S02]  /*07b0*/  MUFU.RCP R0, R0 ;  /* 0x0000000000007308 */ /* 0x001e240000001000 */
[----:B0-----:R-:W-:-:S06]  /*07c0*/  VIADD R2, R0, 0xffffffe ;  /* 0x0ffffffe00027836 */ /* 0x001fcc0000000000 */
[----:B------:R0:W1:Y:S02]  /*07d0*/  F2I.FTZ.U32.TRUNC.NTZ R3, R2 ;  /* 0x0000000200037305 */ /* 0x000064000021f000 */
[----:B0-----:R-:W-:Y:S01]  /*07e0*/  IMAD.MOV.U32 R2, RZ, RZ, RZ ;  /* 0x000000ffff027224 */ /* 0x001fe200078e00ff */
[----:B-1----:R-:W-:-:S05]  /*07f0*/  IADD3 R13, PT, PT, RZ, -R3, RZ ;  /* 0x80000003ff0d7210 */ /* 0x002fca0007ffe0ff */
[----:B------:R-:W-:-:S04]  /*0800*/  IMAD R13, R13, R4, RZ ;  /* 0x000000040d0d7224 */ /* 0x000fc800078e02ff */
[----:B------:R-:W-:-:S06]  /*0810*/  IMAD.HI.U32 R3, R3, R13, R2 ;  /* 0x0000000d03037227 */ /* 0x000fcc00078e0002 */
[----:B------:R-:W-:-:S05]  /*0820*/  IMAD.HI.U32 R3, R3, R10, RZ ;  /* 0x0000000a03037227 */ /* 0x000fca00078e00ff */
[----:B------:R-:W-:-:S05]  /*0830*/  IADD3 R3, PT, PT, -R3, RZ, RZ ;  /* 0x000000ff03037210 */ /* 0x000fca0007ffe1ff */
[----:B------:R-:W-:Y:S02]  /*0840*/  IMAD R13, R4, R3, R10 ;  /* 0x00000003040d7224 */ /* 0x000fe400078e020a */
[----:B------:R-:W-:-:S03]  /*0850*/  HFMA2 R3, -RZ, RZ, 0, 0 ;  /* 0x00000000ff037431 */ /* 0x000fc600000001ff */
[----:B------:R-:W-:-:S13]  /*0860*/  ISETP.GE.U32.AND P0, PT, R13, R4, PT ;  /* 0x000000040d00720c */ /* 0x000fda0003f06070 */
[----:B------:R-:W-:-:S05]  /*0870*/  @P0 IMAD.IADD R13, R13, 0x1, -R4 ;  /* 0x000000010d0d0824 */ /* 0x000fca00078e0a04 */
[----:B------:R-:W-:-:S13]  /*0880*/  ISETP.GE.U32.AND P0, PT, R13, R4, PT ;  /* 0x000000040d00720c */ /* 0x000fda0003f06070 */
[-C--:B------:R-:W-:Y:S02]  /*0890*/  @P0 IADD3 R13, PT, PT, R13, -R4.reuse, RZ ;  /* 0x800000040d0d0210 */ /* 0x080fe40007ffe0ff */
[----:B------:R-:W-:-:S05]  /*08a0*/  @!P1 LOP3.LUT R13, RZ, R4, RZ, 0x33, !PT ;  /* 0x00000004ff0d9212 */ /* 0x000fca00078e33ff */
[----:B------:R-:W-:Y:S01]  /*08b0*/  IMAD.MOV.U32 R2, RZ, RZ, R13 ;  /* 0x000000ffff027224 */ /* 0x000fe200078e000d */
[----:B------:R-:W-:Y:S06]  /*08c0*/  BRA `(.L_x_13) ;  /* 0x0000000000187947 */ /* 0x000fec0003800000 */
.L_x_12:
[----:B------:R-:W-:Y:S01]  /*08d0*/  IMAD.MOV.U32 R0, RZ, RZ, R10 ;  /* 0x000000ffff007224 */ /* 0x000fe200078e000a */
[----:B------:R-:W-:Y:S02]  /*08e0*/  MOV R3, R13 ;  /* 0x0000000d00037202 */ /* 0x000fe40000000f00 */
[----:B------:R-:W-:-:S07]  /*08f0*/  MOV R2, 0x910 ;  /* 0x0000091000027802 */ /* 0x000fce0000000f00 */
[----:B------:R-:W-:Y:S05]  /*0900*/  CALL.REL.NOINC `($__internal_0_$__cuda_sm20_rem_u64) ;  /* 0x0000000400ac7944 */ /* 0x000fea0003c00000 */
[----:B------:R-:W-:Y:S01]  /*0910*/  IMAD.MOV.U32 R2, RZ, RZ, R0 ;  /* 0x000000ffff027224 */ /* 0x000fe200078e0000 */
[----:B------:R-:W-:-:S07]  /*0920*/  MOV R3, R15 ;  /* 0x0000000f00037202 */ /* 0x000fce0000000f00 */
.L_x_13:
[----:B------:R-:W-:Y:S05]  /*0930*/  BSYNC.RECONVERGENT B2 ;  /* 0x0000000000027941 */ /* 0x000fea0003800200 */
.L_x_11:
[----:B------:R-:W-:Y:S01]  /*0940*/  ISETP.NE.U32.AND P0, PT, R2, RZ, PT ;  /* 0x000000ff0200720c */ /* 0x000fe20003f05070 */
[----:B------:R-:W-:Y:S01]  /*0950*/  IMAD.MOV.U32 R10, RZ, RZ, R4 ;  /* 0x000000ffff0a7224 */ /* 0x000fe200078e0004 */
[----:B------:R-:W-:Y:S02]  /*0960*/  MOV R13, R5 ;  /* 0x00000005000d7202 */ /* 0x000fe40000000f00 */
[----:B------:R-:W-:-:S13]  /*0970*/  ISETP.NE.AND.EX P0, PT, R3, RZ, PT, P0 ;  /* 0x000000ff0300720c */ /* 0x000fda0003f05300 */
[----:B------:R-:W-:Y:S05]  /*0980*/  @P0 BRA `(.L_x_14) ;  /* 0xfffffffc00680947 */ /* 0x000fea000383ffff */
[----:B------:R-:W-:Y:S05]  /*0990*/  BSYNC.RECONVERGENT B1 ;  /* 0x0000000000017941 */ /* 0x000fea0003800200 */
.L_x_10:
[----:B------:R-:W0:Y:S01]  /*09a0*/  LDCU.64 UR6, c[0x0][0x380] ;  /* 0x00007000ff0677ac */ /* 0x000e220008000a00 */
[----:B------:R-:W-:Y:S02]  /*09b0*/  ISETP.EQ.U32.AND P0, PT, R4, 0x1, PT ;  /* 0x000000010400780c */ /* 0x000fe40003f02070 */
[----:B------:R-:W-:Y:S02]  /*09c0*/  IADD3 R13, P1, PT, R6, 0x1, RZ ;  /* 0x00000001060d7810 */ /* 0x000fe40007f3e0ff */
[----:B------:R-:W-:Y:S02]  /*09d0*/  IADD3 R6, P2, PT, R9, 0x1, RZ ;  /* 0x0000000109067810 */ /* 0x000fe40007f5e0ff */
[----:B------:R-:W-:-:S03]  /*09e0*/  IADD3.X R0, PT, PT, RZ, R11, RZ, P1, !PT ;  /* 0x0000000bff007210 */ /* 0x000fc60000ffe4ff */
[----:B------:R-:W-:Y:S01]  /*09f0*/  IMAD.X R7, RZ, RZ, R8, P2 ;  /* 0x000000ffff077224 */ /* 0x000fe200010e0608 */
[----:B0-----:R-:W-:-:S04]  /*0a00*/  ISETP.NE.U32.AND P3, PT, R4, UR6, PT ;  /* 0x0000000604007c0c */ /* 0x001fc8000bf65070 */
[----:B------:R-:W-:-:S04]  /*0a10*/  ISETP.NE.AND.EX P3, PT, R5, UR7, PT, P3 ;  /* 0x0000000705007c0c */ /* 0x000fc8000bf65330 */
[----:B------:R-:W-:-:S13]  /*0a20*/  ISETP.EQ.OR.EX P0, PT, R5, RZ, !P3, P0 ;  /* 0x000000ff0500720c */ /* 0x000fda0005f02700 */
[----:B------:R-:W-:Y:S05]  /*0a30*/  @P0 BRA `(.L_x_15) ;  /* 0xfffffff800d80947 */ /* 0x000fea000383ffff */
[----:B------:R-:W-:Y:S05]  /*0a40*/  BRA `(.L_x_5) ;  /* 0x00000004004c7947 */ /* 0x000fea0003800000 */
.L_x_9:
[----:B------:R-:W-:Y:S01]  /*0a50*/  HFMA2 R5, -RZ, RZ, 0, 0 ;  /* 0x00000000ff057431 */ /* 0x000fe200000001ff */
[----:B------:R-:W-:Y:S01]  /*0a60*/  BSSY.RECONVERGENT B1, `(.L_x_5) ;  /* 0x0000051000017945 */ /* 0x000fe20003800200 */
[----:B------:R-:W-:Y:S01]  /*0a70*/  IMAD.MOV.U32 R4, RZ, RZ, 0x1 ;  /* 0x00000001ff047424 */ /* 0x000fe200078e00ff */
[----:B------:R-:W-:Y:S01]  /*0a80*/  MOV R8, R7 ;  /* 0x0000000700087202 */ /* 0x000fe20000000f00 */
[----:B0-----:R-:W-:-:S07]  /*0a90*/  IMAD.MOV.U32 R13, RZ, RZ, R6 ;  /* 0x000000ffff0d7224 */ /* 0x001fce00078e0006 */
.L_x_22:
[----:B------:R-:W0:Y:S02]  /*0aa0*/  LDCU.64 UR6, c[0x0][0x380] ;  /* 0x00007000ff0677ac */ /* 0x000e240008000a00 */
[----:B0-----:R-:W-:-:S04]  /*0ab0*/  ISETP.NE.U32.AND P0, PT, R10, UR6, PT ;  /* 0x000000060a007c0c */ /* 0x001fc8000bf05070 */
[----:B------:R-:W-:-:S13]  /*0ac0*/  ISETP.NE.AND.EX P0, PT, R11, UR7, PT, P0 ;  /* 0x000000070b007c0c */ /* 0x000fda000bf05300 */
[----:B------:R-:W-:Y:S05]  /*0ad0*/  @P0 BRA `(.L_x_16) ;  /* 0x0000000400240947 */ /* 0x000fea0003800000 */
[-C--:B------:R-:W-:Y:S01]  /*0ae0*/  IMAD R0, R7, R6.reuse, RZ ;  /* 0x0000000607007224 */ /* 0x080fe200078e02ff */
[----:B------:R-:W0:Y:S01]  /*0af0*/  LDCU.64 UR6, c[0x0][0x380] ;  /* 0x00007000ff0677ac */ /* 0x000e220008000a00 */
[C---:B------:R-:W-:Y:S01]  /*0b00*/  IMAD.WIDE.U32 R2, R6.reuse, R6, R6 ;  /* 0x0000000606027225 */ /* 0x040fe200078e0006 */
[----:B------:R-:W-:Y:S03]  /*0b10*/  BSSY.RECONVERGENT B2, `(.L_x_17) ;  /* 0x000003b000027945 */ /* 0x000fe60003800200 */
[----:B------:R-:W-:Y:S01]  /*0b20*/  IMAD R5, R6, R7, R0 ;  /* 0x0000000706057224 */ /* 0x000fe200078e0200 */
[----:B------:R-:W-:Y:S01]  /*0b30*/  MOV R4, R2 ;  /* 0x0000000200047202 */ /* 0x000fe20000000f00 */
[----:B------:R-:W-:Y:S01]  /*0b40*/  IMAD R0, R8, R13, RZ ;  /* 0x0000000d08007224 */ /* 0x000fe200078e02ff */
[----:B------:R-:W-:Y:S01]  /*0b50*/  IADD3 R9, P0, PT, R2, 0x1, RZ ;  /* 0x0000000102097810 */ /* 0x000fe20007f1e0ff */
[----:B------:R-:W-:-:S02]  /*0b60*/  IMAD.IADD R5, R3, 0x1, R5 ;  /* 0x0000000103057824 */ /* 0x000fc400078e0205 */
[----:B------:R-:W-:Y:S02]  /*0b70*/  IMAD R15, R13, R8, R0 ;  /* 0x000000080d0f7224 */ /* 0x000fe400078e0200 */
[-C--:B------:R-:W-:Y:S02]  /*0b80*/  IMAD R3, R5, R2.reuse, RZ ;  /* 0x0000000205037224 */ /* 0x080fe400078e02ff */
[----:B------:R-:W-:Y:S01]  /*0b90*/  IMAD.WIDE.U32 R6, R2, R2, R4 ;  /* 0x0000000202067225 */ /* 0x000fe200078e0004 */
[----:B------:R-:W-:-:S03]  /*0ba0*/  IADD3.X R4, PT, PT, RZ, R5, RZ, P0, !PT ;  /* 0x00000005ff047210 */ /* 0x000fc600007fe4ff */
[----:B------:R-:W-:Y:S01]  /*0bb0*/  IMAD R17, R5, R2, R3 ;  /* 0x0000000205117224 */ /* 0x000fe200078e0203 */
[----:B------:R-:W-:Y:S01]  /*0bc0*/  MOV R3, R8 ;  /* 0x0000000800037202 */ /* 0x000fe20000000f00 */
[----:B------:R-:W-:Y:S01]  /*0bd0*/  IMAD.MOV.U32 R2, RZ, RZ, R13 ;  /* 0x000000ffff027224 */ /* 0x000fe200078e000d */
[----:B------:R-:W-:Y:S01]  /*0be0*/  IADD3 R6, P1, P2, R9, R6, R9 ;  /* 0x0000000609067210 */ /* 0x000fe20007a3e009 */
[----:B------:R-:W-:Y:S02]  /*0bf0*/  IMAD.IADD R7, R7, 0x1, R17 ;  /* 0x0000000107077824 */ /* 0x000fe400078e0211 */
[----:B------:R-:W-:Y:S01]  /*0c00*/  IMAD.WIDE.U32 R12, R13, R13, R2 ;  /* 0x0000000d0d0c7225 */ /* 0x000fe200078e0002 */
[----:B0-----:R-:W-:Y:S02]  /*0c10*/  MOV R2, UR6 ;  /* 0x0000000600027c02 */ /* 0x001fe40008000f00 */
[----:B------:R-:W-:Y:S01]  /*0c20*/  IADD3.X R7, PT, PT, R4, R7, R4, P1, P2 ;  /* 0x0000000704077210 */ /* 0x000fe20000fe4404 */
[----:B------:R-:W-:Y:S01]  /*0c30*/  IMAD.IADD R8, R13, 0x1, R15 ;  /* 0x000000010d087824 */ /* 0x000fe200078e020f */
[----:B------:R-:W-:Y:S01]  /*0c40*/  IADD3 R9, P0, PT, -R6, R12, RZ ;  /* 0x0000000c06097210 */ /* 0x000fe20007f1e1ff */
[----:B------:R-:W-:-:S03]  /*0c50*/  IMAD.U32 R3, RZ, RZ, UR7 ;  /* 0x00000007ff037e24 */ /* 0x000fc6000f8e00ff */
[----:B------:R-:W-:-:S09]  /*0c60*/  IADD3.X R15, PT, PT, ~R7, R8, RZ, P0, !PT ;  /* 0x00000008070f7210 */ /* 0x000fd200007fe5ff */
.L_x_21:
[-C--:B------:R-:W-:Y:S01]  /*0c70*/  LOP3.LUT R0, R15, R3.reuse, RZ, 0xfc, !PT ;  /* 0x000000030f007212 */ /* 0x080fe200078efcff */
[----:B------:R-:W-:Y:S01]  /*0c80*/  BSSY.RECONVERGENT B3, `(.L_x_18) ;  /* 0x000001e000037945 */ /* 0x000fe20003800200 */
[----:B------:R-:W-:Y:S01]  /*0c90*/  IMAD.MOV.U32 R4, RZ, RZ, R2 ;  /* 0x000000ffff047224 */ /* 0x000fe200078e0002 */
[----:B------:R-:W-:Y:S02]  /*0ca0*/  MOV R5, R3 ;  /* 0x0000000300057202 */ /* 0x000fe40000000f00 */
[----:B------:R-:W-:-:S13]  /*0cb0*/  ISETP.NE.U32.AND P0, PT, R0, RZ, PT ;  /* 0x000000ff0000720c */ /* 0x000fda0003f05070 */
[----:B------:R-:W-:Y:S05]  /*0cc0*/  @P0 BRA `(.L_x_19) ;  /* 0x00000000004c0947 */ /* 0x000fea0003800000 */
[----:B------:R-:W0:Y:S01]  /*0cd0*/  I2F.U32.RP R14, R4 ;  /* 0x00000004000e7306 */ /* 0x000e220000209000 */
[----:B------:R-:W-:Y:S01]  /*0ce0*/  IMAD.MOV.U32 R2, RZ, RZ, RZ ;  /* 0x000000ffff027224 */ /* 0x000fe200078e00ff */
[----:B------:R-:W-:-:S06]  /*0cf0*/  ISETP.NE.U32.AND P1, PT, R4, RZ, PT ;  /* 0x000000ff0400720c */ /* 0x000fcc0003f25070 */
[----:B0-----:R-:W0:Y:S02]  /*0d00*/  MUFU.RCP R14, R14 ;  /* 0x0000000e000e7308 */ /* 0x001e240000001000 */
[----:B0-----:R-:W-:-:S06]  /*0d10*/  VIADD R3, R14, 0xffffffe ;  /* 0x0ffffffe0e037836 */ /* 0x001fcc0000000000 */
[----:B------:R-:W0:Y:S02]  /*0d20*/  F2I.FTZ.U32.TRUNC.NTZ R3, R3 ;  /* 0x0000000300037305 */ /* 0x000e24000021f000 */
[----:B0-----:R-:W-:-:S05]  /*0d30*/  IADD3 R15, PT, PT, RZ, -R3, RZ ;  /* 0x80000003ff0f7210 */ /* 0x001fca0007ffe0ff */
[----:B------:R-:W-:-:S04]  /*0d40*/  IMAD R15, R15, R4, RZ ;  /* 0x000000040f0f7224 */ /* 0x000fc800078e02ff */
[----:B------:R-:W-:-:S04]  /*0d50*/  IMAD.HI.U32 R0, R3, R15, R2 ;  /* 0x0000000f03007227 */ /* 0x000fc800078e0002 */
[----:B------:R-:W-:Y:S02]  /*0d60*/  IMAD.MOV.U32 R3, RZ, RZ, RZ ;  /* 0x000000ffff037224 */ /* 0x000fe400078e00ff */
[----:B------:R-:W-:-:S05]  /*0d70*/  IMAD.HI.U32 R0, R0, R9, RZ ;  /* 0x0000000900007227 */ /* 0x000fca00078e00ff */
[----:B------:R-:W-:-:S05]  /*0d80*/  IADD3 R0, PT, PT, -R0, RZ, RZ ;  /* 0x000000ff00007210 */ /* 0x000fca0007ffe1ff */
[----:B------:R-:W-:-:S05]  /*0d90*/  IMAD R2, R4, R0, R9 ;  /* 0x0000000004027224 */ /* 0x000fca00078e0209 */
[----:B------:R-:W-:-:S13]  /*0da0*/  ISETP.GE.U32.AND P0, PT, R2, R4, PT ;  /* 0x000000040200720c */ /* 0x000fda0003f06070 */
[----:B------:R-:W-:-:S05]  /*0db0*/  @P0 IMAD.IADD R2, R2, 0x1, -R4 ;  /* 0x0000000102020824 */ /* 0x000fca00078e0a04 */
[----:B------:R-:W-:-:S13]  /*0dc0*/  ISETP.GE.U32.AND P0, PT, R2, R4, PT ;  /* 0x000000040200720c */ /* 0x000fda0003f06070 */
[-C--:B------:R-:W-:Y:S02]  /*0dd0*/  @P0 IADD3 R2, PT, PT, R2, -R4.reuse, RZ ;  /* 0x8000000402020210 */ /* 0x080fe40007ffe0ff */
[----:B------:R-:W-:Y:S01]  /*0de0*/  @!P1 LOP3.LUT R2, RZ, R4, RZ, 0x33, !PT ;  /* 0x00000004ff029212 */ /* 0x000fe200078e33ff */
[----:B------:R-:W-:Y:S06]  /*0df0*/  BRA `(.L_x_20) ;  /* 0x0000000000187947 */ /* 0x000fec0003800000 */
.L_x_19:
[----:B------:R-:W-:Y:S01]  /*0e00*/  MOV R0, R9 ;  /* 0x0000000900007202 */ /* 0x000fe20000000f00 */
[----:B------:R-:W-:Y:S01]  /*0e10*/  IMAD.MOV.U32 R3, RZ, RZ, R15 ;  /* 0x000000ffff037224 */ /* 0x000fe200078e000f */
[----:B------:R-:W-:-:S07]  /*0e20*/  MOV R2, 0xe40 ;  /* 0x00000e4000027802 */ /* 0x000fce0000000f00 */
[----:B------:R-:W-:Y:S05]  /*0e30*/  CALL.REL.NOINC `($__internal_0_$__cuda_sm20_rem_u64) ;  /* 0x0000000000607944 */ /* 0x000fea0003c00000 */
[----:B------:R-:W-:Y:S01]  /*0e40*/  MOV R2, R0 ;  /* 0x0000000000027202 */ /* 0x000fe20000000f00 */
[----:B------:R-:W-:-:S07]  /*0e50*/  IMAD.MOV.U32 R3, RZ, RZ, R15 ;  /* 0x000000ffff037224 */ /* 0x000fce00078e000f */
.L_x_20:
[----:B------:R-:W-:Y:S05]  /*0e60*/  BSYNC.RECONVERGENT B3 ;  /* 0x0000000000037941 */ /* 0x000fea0003800200 */
.L_x_18:
[----:B------:R-:W-:Y:S01]  /*0e70*/  ISETP.NE.U32.AND P0, PT, R2, RZ, PT ;  /* 0x000000ff0200720c */ /* 0x000fe20003f05070 */
[----:B------:R-:W-:Y:S01]  /*0e80*/  IMAD.MOV.U32 R15, RZ, RZ, R5 ;  /* 0x000000ffff0f7224 */ /* 0x000fe200078e0005 */
[----:B------:R-:W-:Y:S02]  /*0e90*/  MOV R9, R4 ;  /* 0x0000000400097202 */ /* 0x000fe40000000f00 */
[----:B------:R-:W-:-:S13]  /*0ea0*/  ISETP.NE.AND.EX P0, PT, R3, RZ, PT, P0 ;  /* 0x000000ff0300720c */ /* 0x000fda0003f05300 */
[----:B------:R-:W-:Y:S05]  /*0eb0*/  @P0 BRA `(.L_x_21) ;  /* 0xfffffffc006c0947 */ /* 0x000fea000383ffff */
[----:B------:R-:W-:Y:S05]  /*0ec0*/  BSYNC.RECONVERGENT B2 ;  /* 0x0000000000027941 */ /* 0x000fea0003800200 */
.L_x_17:
[----:B------:R-:W0:Y:S01]  /*0ed0*/  LDCU.64 UR6, c[0x0][0x380] ;  /* 0x00007000ff0677ac */ /* 0x000e220008000a00 */
[----:B------:R-:W-:Y:S02]  /*0ee0*/  ISETP.NE.U32.AND P0, PT, R4, 0x1, PT ;  /* 0x000000010400780c */ /* 0x000fe40003f05070 */
[----:B------:R-:W-:Y:S02]  /*0ef0*/  IADD3 R13, P2, PT, R12, 0x1, RZ ;  /* 0x000000010c0d7810 */ /* 0x000fe40007f5e0ff */
[----:B------:R-:W-:-:S03]  /*0f00*/  IADD3 R6, P3, PT, R6, 0x1, RZ ;  /* 0x0000000106067810 */ /* 0x000fc60007f7e0ff */
[----:B------:R-:W-:Y:S01]  /*0f10*/  IMAD.X R8, RZ, RZ, R8, P2 ;  /* 0x000000ffff087224 */ /* 0x000fe200010e0608 */
[----:B------:R-:W-:Y:S02]  /*0f20*/  IADD3.X R7, PT, PT, RZ, R7, RZ, P3, !PT ;  /* 0x00000007ff077210 */ /* 0x000fe40001ffe4ff */
[----:B0-----:R-:W-:-:S04]  /*0f30*/  ISETP.NE.U32.AND P1, PT, R4, UR6, PT ;  /* 0x0000000604007c0c */ /* 0x001fc8000bf25070 */
[----:B------:R-:W-:-:S04]  /*0f40*/  ISETP.NE.AND.EX P1, PT, R5, UR7, PT, P1 ;  /* 0x0000000705007c0c */ /* 0x000fc8000bf25310 */
[----:B------:R-:W-:-:S13]  /*0f50*/  ISETP.NE.AND.EX P0, PT, R5, RZ, P1, P0 ;  /* 0x000000ff0500720c */ /* 0x000fda0000f05300 */
[----:B------:R-:W-:Y:S05]  /*0f60*/  @!P0 BRA `(.L_x_22) ;  /* 0xfffffff800cc8947 */ /* 0x000fea000383ffff */
.L_x_16:
[----:B------:R-:W-:Y:S05]  /*0f70*/  BSYNC.RECONVERGENT B1 ;  /* 0x0000000000017941 */ /* 0x000fea0003800200 */
.L_x_5:
[----:B------:R-:W-:Y:S05]  /*0f80*/  BSYNC.RECONVERGENT B0 ;  /* 0x0000000000007941 */ /* 0x000fea0003800200 */
.L_x_0:
[----:B------:R-:W0:Y:S02]  /*0f90*/  LDC.64 R2, c[0x0][0x388] ;  /* 0x0000e200ff027b82 */ /* 0x000e240000000a00 */
[----:B0-----:R-:W-:Y:S01]  /*0fa0*/  STG.E.64 desc[UR4][R2.64], R4 ;  /* 0x0000000402007986 */ /* 0x001fe2000c101b04 */
[----:B------:R-:W-:Y:S05]  /*0fb0*/  EXIT ;  /* 0x000000000000794d */ /* 0x000fea0003800000 */
        .weak           $__internal_0_$__cuda_sm20_rem_u64
        .type           $__internal_0_$__cuda_sm20_rem_u64,@function
        .size           $__internal_0_$__cuda_sm20_rem_u64,(.L_x_24 - $__internal_0_$__cuda_sm20_rem_u64)
$__internal_0_$__cuda_sm20_rem_u64:
[----:B------:R-:W-:Y:S01]  /*0fc0*/  MOV R18, R4 ;  /* 0x0000000400127202 */ /* 0x000fe20000000f00 */
[----:B------:R-:W-:-:S05]  /*0fd0*/  IMAD.MOV.U32 R19, RZ, RZ, R5 ;  /* 0x000000ffff137224 */ /* 0x000fca00078e0005 */
[----:B------:R-:W0:Y:S08]  /*0fe0*/  I2F.U64.RP R18, R18 ;  /* 0x0000001200127312 */ /* 0x000e300000309000 */
[----:B0-----:R-:W0:Y:S02]  /*0ff0*/  MUFU.RCP R14, R18 ;  /* 0x00000012000e7308 */ /* 0x001e240000001000 */
[----:B0-----:R-:W-:-:S06]  /*1000*/  IADD3 R14, PT, PT, R14, 0x1ffffffe, RZ ;  /* 0x1ffffffe0e0e7810 */ /* 0x001fcc0007ffe0ff */
[----:B------:R-:W0:Y:S02]  /*1010*/  F2I.U64.TRUNC R14, R14 ;  /* 0x0000000e000e7311 */ /* 0x000e24000020d800 */
[----:B0-----:R-:W-:-:S04]  /*1020*/  IMAD.WIDE.U32 R16, R14, R4, RZ ;  /* 0x000000040e107225 */ /* 0x001fc800078e00ff */
[----:B------:R-:W-:Y:S01]  /*1030*/  IMAD R17, R14, R5, R17 ;  /* 0x000000050e117224 */ /* 0x000fe200078e0211 */
[----:B------:R-:W-:-:S03]  /*1040*/  IADD3 R21, P0, PT, RZ, -R16, RZ ;  /* 0x80000010ff157210 */ /* 0x000fc60007f1e0ff */
[----:B------:R-:W-:Y:S02]  /*1050*/  IMAD R17, R15, R4, R17 ;  /* 0x000000040f117224 */ /* 0x000fe400078e0211 */
[----:B------:R-:W-:-:S04]  /*1060*/  IMAD.HI.U32 R16, R14, R21, RZ ;  /* 0x000000150e107227 */ /* 0x000fc800078e00ff */
[----:B------:R-:W-:Y:S01]  /*1070*/  IMAD.X R23, RZ, RZ, ~R17, P0 ;  /* 0x000000ffff177224 */ /* 0x000fe200000e0e11 */
[----:B------:R-:W-:-:S03]  /*1080*/  MOV R17, R14 ;  /* 0x0000000e00117202 */ /* 0x000fc60000000f00 */
[-C--:B------:R-:W-:Y:S02]  /*1090*/  IMAD R25, R15, R23.reuse, RZ ;  /* 0x000000170f197224 */ /* 0x080fe400078e02ff */
[----:B------:R-:W-:-:S04]  /*10a0*/  IMAD.WIDE.U32 R16, P0, R14, R23, R16 ;  /* 0x000000170e107225 */ /* 0x000fc80007800010 */
[----:B------:R-:W-:-:S04]  /*10b0*/  IMAD.HI.U32 R19, R15, R23, RZ ;  /* 0x000000170f137227 */ /* 0x000fc800078e00ff */
[----:B------:R-:W-:-:S04]  /*10c0*/  IMAD.HI.U32 R16, P1, R15, R21, R16 ;  /* 0x000000150f107227 */ /* 0x000fc80007820010 */
[----:B------:R-:W-:Y:S01]  /*10d0*/  IMAD.X R19, R19, 0x1, R15, P0 ;  /* 0x0000000113137824 */ /* 0x000fe200000e060f */
[----:B------:R-:W-:-:S04]  /*10e0*/  IADD3 R17, P2, PT, R25, R16, RZ ;  /* 0x0000001019117210 */ /* 0x000fc80007f5e0ff */
[----:B------:R-:W-:Y:S01]  /*10f0*/  IADD3.X R19, PT, PT, RZ, RZ, R19, P2, P1 ;  /* 0x000000ffff137210 */ /* 0x000fe200017e2413 */
[----:B------:R-:W-:-:S04]  /*1100*/  IMAD.WIDE.U32 R14, R17, R4, RZ ;  /* 0x00000004110e7225 */ /* 0x000fc800078e00ff */
[----:B------:R-:W-:Y:S01]  /*1110*/  IMAD R15, R17, R5, R15 ;  /* 0x00000005110f7224 */ /* 0x000fe200078e020f */
[----:B------:R-:W-:-:S03]  /*1120*/  IADD3 R21, P0, PT, RZ, -R14, RZ ;  /* 0x8000000eff157210 */ /* 0x000fc60007f1e0ff */
[----:B------:R-:W-:Y:S02]  /*1130*/  IMAD R15, R19, R4, R15 ;  /* 0x00000004130f7224 */ /* 0x000fe400078e020f */
[----:B------:R-:W-:-:S03]  /*1140*/  IMAD.HI.U32 R16, R17, R21, RZ ;  /* 0x0000001511107227 */ /* 0x000fc600078e00ff */
[----:B------:R-:W-:Y:S01]  /*1150*/  IADD3.X R14, PT, PT, RZ, ~R15, RZ, P0, !PT ;  /* 0x8000000fff0e7210 */ /* 0x000fe200007fe4ff */
[----:B------:R-:W-:-:S04]  /*1160*/  HFMA2 R15, -RZ, RZ, 0, 0 ;  /* 0x00000000ff0f7431 */ /* 0x000fc800000001ff */
[----:B------:R-:W-:-:S04]  /*1170*/  IMAD.WIDE.U32 R16, P0, R17, R14, R16 ;  /* 0x0000000e11107225 */ /* 0x000fc80007800010 */
[C---:B------:R-:W-:Y:S02]  /*1180*/  IMAD R18, R19.reuse, R14, RZ ;  /* 0x0000000e13127224 */ /* 0x040fe400078e02ff */
[----:B------:R-:W-:-:S04]  /*1190*/  IMAD.HI.U32 R17, P1, R19, R21, R16 ;  /* 0x0000001513117227 */ /* 0x000fc80007820010 */
[----:B------:R-:W-:Y:S01]  /*11a0*/  IMAD.HI.U32 R14, R19, R14, RZ ;  /* 0x0000000e130e7227 */ /* 0x000fe200078e00ff */
[----:B------:R-:W-:-:S03]  /*11b0*/  IADD3 R17, P2, PT, R18, R17, RZ ;  /* 0x0000001112117210 */ /* 0x000fc60007f5e0ff */
[----:B------:R-:W-:Y:S02]  /*11c0*/  IMAD.X R19, R14, 0x1, R19, P0 ;  /* 0x000000010e137824 */ /* 0x000fe400000e0613 */
[----:B------:R-:W-:-:S03]  /*11d0*/  IMAD.HI.U32 R14, R17, R0, RZ ;  /* 0x00000000110e7227 */ /* 0x000fc600078e00ff */
[----:B------:R-:W-:Y:S01]  /*11e0*/  IADD3.X R19, PT, PT, RZ, RZ, R19, P2, P1 ;  /* 0x000000ffff137210 */ /* 0x000fe200017e2413 */
[----:B------:R-:W-:-:S04]  /*11f0*/  IMAD.WIDE.U32 R14, R17, R3, R14 ;  /* 0x00000003110e7225 */ /* 0x000fc800078e000e */
[C---:B------:R-:W-:Y:S02]  /*1200*/  IMAD R17, R19.reuse, R3, RZ ;  /* 0x0000000313117224 */ /* 0x040fe400078e02ff */
[----:B------:R-:W-:-:S04]  /*1210*/  IMAD.HI.U32 R14, P0, R19, R0, R14 ;  /* 0x00000000130e7227 */ /* 0x000fc8000780000e */
[----:B------:R-:W-:Y:S01]  /*1220*/  IMAD.HI.U32 R16, R19, R3, RZ ;  /* 0x0000000313107227 */ /* 0x000fe200078e00ff */
[----:B------:R-:W-:-:S03]  /*1230*/  IADD3 R17, P1, PT, R17, R14, RZ ;  /* 0x0000000e11117210 */ /* 0x000fc60007f3e0ff */
[----:B------:R-:W-:Y:S02]  /*1240*/  IMAD.X R16, RZ, RZ, R16, P0 ;  /* 0x000000ffff107224 */ /* 0x000fe400000e0610 */
[----:B------:R-:W-:-:S03]  /*1250*/  IMAD.WIDE.U32 R14, R17, R4, RZ ;  /* 0x00000004110e7225 */ /* 0x000fc600078e00ff */
[----:B------:R-:W-:Y:S01]  /*1260*/  IADD3.X R19, PT, PT, RZ, R16, RZ, P1, !PT ;  /* 0x00000010ff137210 */ /* 0x000fe20000ffe4ff */
[----:B------:R-:W-:Y:S01]  /*1270*/  IMAD R17, R17, R5, R15 ;  /* 0x0000000511117224 */ /* 0x000fe200078e020f */
[----:B------:R-:W-:-:S03]  /*1280*/  IADD3 R15, P1, PT, -R14, R0, RZ ;  /* 0x000000000e0f7210 */ /* 0x000fc60007f3e1ff */
[-C--:B------:R-:W-:Y:S01]  /*1290*/  IMAD R0, R19, R4.reuse, R17 ;  /* 0x0000000413007224 */ /* 0x080fe200078e0211 */
[----:B------:R-:W-:-:S03]  /*12a0*/  ISETP.GE.U32.AND P0, PT, R15, R4, PT ;  /* 0x000000040f00720c */ /* 0x000fc60003f06070 */
[----:B------:R-:W-:Y:S01]  /*12b0*/  IMAD.X R0, R3, 0x1, ~R0, P1 ;  /* 0x0000000103007824 */ /* 0x000fe200008e0e00 */
[----:B------:R-:W-:-:S04]  /*12c0*/  IADD3 R3, P1, PT, -R4, R15, RZ ;  /* 0x0000000f04037210 */ /* 0x000fc80007f3e1ff */
[----:B------:R-:W-:Y:S02]  /*12d0*/  ISETP.GE.U32.AND.EX P0, PT, R0, R5, PT, P0 ;  /* 0x000000050000720c */ /* 0x000fe40003f06100 */
[-C--:B------:R-:W-:Y:S02]  /*12e0*/  IADD3.X R14, PT, PT, ~R5, R0.reuse, RZ, P1, !PT ;  /* 0x00000000050e7210 */ /* 0x080fe40000ffe5ff */
[----:B------:R-:W-:Y:S02]  /*12f0*/  SEL R3, R3, R15, P0 ;  /* 0x0000000f03037207 */ /* 0x000fe40000000000 */
[----:B------:R-:W-:Y:S02]  /*1300*/  SEL R14, R14, R0, P0 ;  /* 0x000000000e0e7207 */ /* 0x000fe40000000000 */
[----:B------:R-:W-:Y:S02]  /*1310*/  ISETP.GE.U32.AND P0, PT, R3, R4, PT ;  /* 0x000000040300720c */ /* 0x000fe40003f06070 */
[----:B------:R-:W-:-:S02]  /*1320*/  IADD3 R0, P2, PT, -R4, R3, RZ ;  /* 0x0000000304007210 */ /* 0x000fc40007f5e1ff */
[----:B------:R-:W-:Y:S02]  /*1330*/  ISETP.GE.U32.AND.EX P0, PT, R14, R5, PT, P0 ;  /* 0x000000050e00720c */ /* 0x000fe40003f06100 */
[----:B------:R-:W-:Y:S01]  /*1340*/  ISETP.NE.U32.AND P1, PT, R4, RZ, PT ;  /* 0x000000ff0400720c */ /* 0x000fe20003f25070 */
[----:B------:R-:W-:Y:S01]  /*1350*/  IMAD.X R15, R14, 0x1, ~R5, P2 ;  /* 0x000000010e0f7824 */ /* 0x000fe200010e0e05 */
[----:B------:R-:W-:Y:S02]  /*1360*/  SEL R0, R0, R3, P0 ;  /* 0x0000000300007207 */ /* 0x000fe40000000000 */
[----:B------:R-:W-:Y:S02]  /*1370*/  MOV R3, 0x0 ;  /* 0x0000000000037802 */ /* 0x000fe40000000f00 */
[----:B------:R-:W-:Y:S02]  /*1380*/  ISETP.NE.AND.EX P1, PT, R5, RZ, PT, P1 ;  /* 0x000000ff0500720c */ /* 0x000fe40003f25310 */
[----:B------:R-:W-:-:S02]  /*1390*/  SEL R15, R15, R14, P0 ;  /* 0x0000000e0f0f7207 */ /* 0x000fc40000000000 */
[----:B------:R-:W-:Y:S02]  /*13a0*/  SEL R0, R0, 0xffffffff, P1 ;  /* 0xffffffff00007807 */ /* 0x000fe40000800000 */
[----:B------:R-:W-:Y:S01]  /*13b0*/  SEL R15, R15, 0xffffffff, P1 ;  /* 0xffffffff0f0f7807 */ /* 0x000fe20000800000 */
[----:B------:R-:W-:Y:S06]  /*13c0*/  RET.REL.NODEC R2 `(_Z10MonteCarloyPy) ;  /* 0xffffffec020c7950 */ /* 0x000fec0003c3ffff */
.L_x_23:
[----:B------:R-:W-:-:S00]  /*13d0*/  BRA `(.L_x_23) ;  /* 0xfffffffc00fc7947 */ /* 0x000fc0000383ffff */
[----:B------:R-:W-:-:S00]  /*13e0*/  NOP ;  /* 0x0000000000007918 */ /* 0x000fc00000000000 */
        /* <DEDUP_REMOVED lines=9> */
.L_x_24:


//--------------------- .nv.shared.reserved.0     --------------------------
	.section	.nv.shared.reserved.0,"aw",@nobits
	.weak		__nv_reservedSMEM_offset_0_alias
	.size		__nv_reservedSMEM_offset_0_alias, 0, 64
	.other		__nv_reservedSMEM_offset_0_alias,@"STO_CUDA_RESERVED_SHARED STV_DEFAULT"
__nv_reservedSMEM_offset_0_alias:
	.zero		0
	.zero		64


//--------------------- .nv.constant0._Z10MonteCarloyPy --------------------------
	.section	.nv.constant0._Z10MonteCarloyPy,"a",@progbits
	.sectionflags	@""
	.align	4
.nv.constant0._Z10MonteCarloyPy:
	.zero		912


//--------------------- SYMBOLS --------------------------

	.type		.nv.reservedSmem.offset0,@object
	.size		.nv.reservedSmem.offset0,0x4
